//
// Generated by NVIDIA NVVM Compiler
//
// Compiler Build ID: CL-36424714
// Cuda compilation tools, release 13.0, V13.0.88
// Based on NVVM 20.0.0
//

.version 9.0
.target sm_100
.address_size 64

	// .globl	_Z9fillArrayPi

.visible .entry _Z9fillArrayPi(
	.param .u64 .ptr .align 1 _Z9fillArrayPi_param_0
)
{
	.reg .b32 	%r<3>;
	.reg .b64 	%rd<5>;

	ld.param.u64 	%rd1, [_Z9fillArrayPi_param_0];
	cvta.to.global.u64 	%rd2, %rd1;
	mov.u32 	%r1, %tid.x;
	mul.lo.s32 	%r2, %r1, 10;
	mul.wide.u32 	%rd3, %r1, 4;
	add.s64 	%rd4, %rd2, %rd3;
	st.global.u32 	[%rd4], %r2;
	ret;

}


// ===== COMPILED SASS (sm_100) =====

	.target	sm_100

	.elftype	@"ET_EXEC"


//--------------------- .note.nv.tkinfo           --------------------------
	.section	.note.nv.tkinfo,"",@"SHT_NOTE"
	.sectionflags	@"SHF_NOTE_NV_TKINFO"
	.tkinfo
        /*0018*/ 	.word	0x00000002
        /*0030*/ 	.string	""
        /*0030*/ 	.string	"ptxas"
        /*0030*/ 	.string	"Cuda compilation tools, release 13.0, V13.0.88"
        /*0030*/ 	.string	"Build cuda_13.0.r13.0/compiler.36424714_0"
        /*0030*/ 	.string	"-arch sm_100 -m 64 "



//--------------------- .note.nv.cuinfo           --------------------------
	.section	.note.nv.cuinfo,"",@"SHT_NOTE"
	.sectionflags	@"SHF_NOTE_NV_CUINFO"
        /*0018*/ 	.short	0x0002
        /*001a*/ 	.short	0x0064
        /*001c*/ 	.short	0x0082
	.zero		2


//--------------------- .nv.info                  --------------------------
	.section	.nv.info,"",@"SHT_CUDA_INFO"
	.align	4


	//----- nvinfo : EIATTR_REGCOUNT
	.align		4
        /*0000*/ 	.byte	0x04, 0x2f
        /*0002*/ 	.short	(.L_1 - .L_0)
	.align		4
.L_0:
        /*0004*/ 	.word	index@(_Z9fillArrayPi)
        /*0008*/ 	.word	0x00000008


	//----- nvinfo : EIATTR_FRAME_SIZE
	.align		4
.L_1:
        /*000c*/ 	.byte	0x04, 0x11
        /*000e*/ 	.short	(.L_3 - .L_2)
	.align		4
.L_2:
        /*0010*/ 	.word	index@(_Z9fillArrayPi)
        /*0014*/ 	.word	0x00000000


	//----- nvinfo : EIATTR_MIN_STACK_SIZE
	.align		4
.L_3:
        /*0018*/ 	.byte	0x04, 0x12
        /*001a*/ 	.short	(.L_5 - .L_4)
	.align		4
.L_4:
        /*001c*/ 	.word	index@(_Z9fillArrayPi)
        /*0020*/ 	.word	0x00000000
.L_5:


//--------------------- .nv.compat                --------------------------
	.section	.nv.compat,"",@"SHT_CUDA_COMPAT_INFO"
	.align	4
        /*0000*/ 	.byte	0x02, 0x09, 0x00, 0x00, 0x02, 0x02, 0x01, 0x00, 0x02, 0x05, 0x05, 0x00, 0x03, 0x07, 0x01, 0x01
        /*0010*/ 	.byte	0x02, 0x03, 0x00, 0x00, 0x02, 0x06, 0x01, 0x00, 0x04, 0x0b, 0x08, 0x00, 0x09, 0x00, 0x00, 0x00
        /*0020*/ 	.byte	0x00, 0x00, 0x00, 0x00


//--------------------- .nv.info._Z9fillArrayPi   --------------------------
	.section	.nv.info._Z9fillArrayPi,"",@"SHT_CUDA_INFO"
	.sectionflags	@""
	.align	4


	//----- nvinfo : EIATTR_CUDA_API_VERSION
	.align		4
        /*0000*/ 	.byte	0x04, 0x37
        /*0002*/ 	.short	(.L_7 - .L_6)
.L_6:
        /*0004*/ 	.word	0x00000082


	//----- nvinfo : EIATTR_KPARAM_INFO
	.align		4
.L_7:
        /*0008*/ 	.byte	0x04, 0x17
        /*000a*/ 	.short	(.L_9 - .L_8)
.L_8:
        /*000c*/ 	.word	0x00000000
        /*0010*/ 	.short	0x0000
        /*0012*/ 	.short	0x0000
        /*0014*/ 	.byte	0x00, 0xf5, 0x21, 0x00


	//----- nvinfo : EIATTR_SPARSE_MMA_MASK
	.align		4
.L_9:
        /*0018*/ 	.byte	0x03, 0x50
        /*001a*/ 	.short	0x0000


	//----- nvinfo : EIATTR_MAXREG_COUNT
	.align		4
        /*001c*/ 	.byte	0x03, 0x1b
        /*001e*/ 	.short	0x00ff


	//----- nvinfo : EIATTR_MERCURY_ISA_VERSION
	.align		4
        /*0020*/ 	.byte	0x03, 0x5f
        /*0022*/ 	.short	0x0101


	//----- nvinfo : EIATTR_VRC_CTA_INIT_COUNT
	.align		4
        /*0024*/ 	.byte	0x02, 0x4a
	.zero		1
	.zero		1


	//----- nvinfo : EIATTR_EXIT_INSTR_OFFSETS
	.align		4
        /*0028*/ 	.byte	0x04, 0x1c
        /*002a*/ 	.short	(.L_11 - .L_10)


	//   ....[0]....
.L_10:
        /*002c*/ 	.word	0x00000070


	//----- nvinfo : EIATTR_CBANK_PARAM_SIZE
	.align		4
.L_11:
        /*0030*/ 	.byte	0x03, 0x19
        /*0032*/ 	.short	0x0008


	//----- nvinfo : EIATTR_PARAM_CBANK
	.align		4
        /*0034*/ 	.byte	0x04, 0x0a
        /*0036*/ 	.short	(.L_13 - .L_12)
	.align		4
.L_12:
        /*0038*/ 	.word	index@(.nv.constant0._Z9fillArrayPi)
        /*003c*/ 	.short	0x0380
        /*003e*/ 	.short	0x0008


	//----- nvinfo : EIATTR_SW_WAR
	.align		4
.L_13:
        /*0040*/ 	.byte	0x04, 0x36
        /*0042*/ 	.short	(.L_15 - .L_14)
.L_14:
        /*0044*/ 	.word	0x00000008
.L_15:


//--------------------- .nv.callgraph             --------------------------
	.section	.nv.callgraph,"",@"SHT_CUDA_CALLGRAPH"
	.align	4
	.sectionentsize	8
	.align		4
        /*0000*/ 	.word	0x00000000
	.align		4
        /*0004*/ 	.word	0xffffffff
	.align		4
        /*0008*/ 	.word	0x00000000
	.align		4
        /*000c*/ 	.word	0xfffffffe
	.align		4
        /*0010*/ 	.word	0x00000000
	.align		4
        /*0014*/ 	.word	0xfffffffd
	.align		4
        /*0018*/ 	.word	0x00000000
	.align		4
        /*001c*/ 	.word	0xfffffffc


//--------------------- .text._Z9fillArrayPi      --------------------------
	.section	.text._Z9fillArrayPi,"ax",@progbits
	.align	128
        .global         _Z9fillArrayPi
        .type           _Z9fillArrayPi,@function
        .size           _Z9fillArrayPi,(.L_x_1 - _Z9fillArrayPi)
        .other          _Z9fillArrayPi,@"STO_CUDA_ENTRY STV_DEFAULT"
_Z9fillArrayPi:
.text._Z9fillArrayPi:
[----:B------:R-:W-:Y:S01]  /*0000*/  LDC R1, c[0x0][0x37c] ;  /* 0x0000df00ff017b82 */ /* 0x000fe20000000800 */
[----:B------:R-:W0:Y:S07]  /*0010*/  S2R R5, SR_TID.X ;  /* 0x0000000000057919 */ /* 0x000e2e0000002100 */
[----:B------:R-:W0:Y:S01]  /*0020*/  LDC.64 R2, c[0x0][0x380] ;  /* 0x0000e000ff027b82 */ /* 0x000e220000000a00 */
[----:B------:R-:W1:Y:S01]  /*0030*/  LDCU.64 UR4, c[0x0][0x358] ;  /* 0x00006b00ff0477ac */ /* 0x000e620008000a00 */
[----:B0-----:R-:W-:-:S04]  /*0040*/  IMAD.WIDE.U32 R2, R5, 0x4, R2 ;  /* 0x0000000405027825 */ /* 0x001fc800078e0002 */
[----:B------:R-:W-:-:S05]  /*0050*/  IMAD R5, R5, 0xa, RZ ;  /* 0x0000000a05057824 */ /* 0x000fca00078e02ff */
[----:B-1----:R-:W-:Y:S01]  /*0060*/  STG.E desc[UR4][R2.64], R5 ;  /* 0x0000000502007986 */ /* 0x002fe2000c101904 */
[----:B------:R-:W-:Y:S05]  /*0070*/  EXIT ;  /* 0x000000000000794d */ /* 0x000fea0003800000 */
.L_x_0:
[----:B------:R-:W-:-:S00]  /*0080*/  BRA `(.L_x_0) ;  /* 0xfffffffc00fc7947 */ /* 0x000fc0000383ffff */
[----:B------:R-:W-:-:S00]  /*0090*/  NOP ;  /* 0x0000000000007918 */ /* 0x000fc00000000000 */
        /* <DEDUP_REMOVED lines=14> */
.L_x_1:


//--------------------- .nv.shared.reserved.0     --------------------------
	.section	.nv.shared.reserved.0,"aw",@nobits
	.weak		__nv_reservedSMEM_offset_0_alias
	.size		__nv_reservedSMEM_offset_0_alias, 0, 64
	.other		__nv_reservedSMEM_offset_0_alias,@"STO_CUDA_RESERVED_SHARED STV_DEFAULT"
__nv_reservedSMEM_offset_0_alias:
	.zero		0
	.zero		64


//--------------------- .nv.constant0._Z9fillArrayPi --------------------------
	.section	.nv.constant0._Z9fillArrayPi,"a",@progbits
	.sectionflags	@""
	.align	4
.nv.constant0._Z9fillArrayPi:
	.zero		904


//--------------------- SYMBOLS --------------------------

	.type		.nv.reservedSmem.offset0,@object
	.size		.nv.reservedSmem.offset0,0x4
